	.headerflags	@"EF_CUDA_TEXMODE_UNIFIED EF_CUDA_64BIT_ADDRESS EF_CUDA_ACCELERATORS EF_CUDA_SM90 EF_CUDA_VIRTUAL_SM(EF_CUDA_SM90)"
	.elftype	@"ET_EXEC"


//--------------------- .nv.info                  --------------------------
	.section	.nv.info,"",@"SHT_CUDA_INFO"
	.align	4


	//----- nvinfo : EIATTR_REGCOUNT
	.align		4
        /*0000*/ 	.byte	0x04, 0x2f
        /*0002*/ 	.short	(.L_1 - .L_0)
	.align		4
.L_0:
        /*0004*/ 	.word	index@(triton_poi_fused__unsafe_index_add_mul_sub_82)
        /*0008*/ 	.word	0x00000019


	//----- nvinfo : EIATTR_MIN_STACK_SIZE
	.align		4
.L_1:
        /*000c*/ 	.byte	0x04, 0x12
        /*000e*/ 	.short	(.L_3 - .L_2)
	.align		4
.L_2:
        /*0010*/ 	.word	index@(triton_poi_fused__unsafe_index_add_mul_sub_82)
        /*0014*/ 	.word	0x00000000


	//----- nvinfo : EIATTR_FRAME_SIZE
	.align		4
.L_3:
        /*0018*/ 	.byte	0x04, 0x11
        /*001a*/ 	.short	(.L_5 - .L_4)
	.align		4
.L_4:
        /*001c*/ 	.word	index@(triton_poi_fused__unsafe_index_add_mul_sub_82)
        /*0020*/ 	.word	0x00000000


	//----- nvinfo : EIATTR_MIN_STACK_SIZE
	.align		4
.L_5:
        /*0024*/ 	.byte	0x04, 0x12
        /*0026*/ 	.short	(.L_7 - .L_6)
	.align		4
.L_6:
        /*0028*/ 	.word	index@(triton_poi_fused__unsafe_index_add_mul_sub_82)
        /*002c*/ 	.word	0x00000000
.L_7:


//--------------------- .nv.info.triton_poi_fused__unsafe_index_add_mul_sub_82 --------------------------
	.section	.nv.info.triton_poi_fused__unsafe_index_add_mul_sub_82,"",@"SHT_CUDA_INFO"
	.sectionflags	@""
	.align	4


	//----- nvinfo : EIATTR_CUDA_API_VERSION
	.align		4
        /*0000*/ 	.byte	0x04, 0x37
        /*0002*/ 	.short	(.L_9 - .L_8)
.L_8:
        /*0004*/ 	.word	0x0000007c


	//----- nvinfo : EIATTR_KPARAM_INFO
	.align		4
.L_9:
        /*0008*/ 	.byte	0x04, 0x17
        /*000a*/ 	.short	(.L_11 - .L_10)
.L_10:
        /*000c*/ 	.word	0x00000000
        /*0010*/ 	.short	0x0006
        /*0012*/ 	.short	0x0030
        /*0014*/ 	.byte	0x00, 0xf0, 0x11, 0x00


	//----- nvinfo : EIATTR_KPARAM_INFO
	.align		4
.L_11:
        /*0018*/ 	.byte	0x04, 0x17
        /*001a*/ 	.short	(.L_13 - .L_12)
.L_12:
        /*001c*/ 	.word	0x00000000
        /*0020*/ 	.short	0x0005
        /*0022*/ 	.short	0x0028
        /*0024*/ 	.byte	0x00, 0xf4, 0x21, 0x00


	//----- nvinfo : EIATTR_KPARAM_INFO
	.align		4
.L_13:
        /*0028*/ 	.byte	0x04, 0x17
        /*002a*/ 	.short	(.L_15 - .L_14)
.L_14:
        /*002c*/ 	.word	0x00000000
        /*0030*/ 	.short	0x0004
        /*0032*/ 	.short	0x0020
        /*0034*/ 	.byte	0x00, 0xf4, 0x21, 0x00


	//----- nvinfo : EIATTR_KPARAM_INFO
	.align		4
.L_15:
        /*0038*/ 	.byte	0x04, 0x17
        /*003a*/ 	.short	(.L_17 - .L_16)
.L_16:
        /*003c*/ 	.word	0x00000000
        /*0040*/ 	.short	0x0003
        /*0042*/ 	.short	0x0018
        /*0044*/ 	.byte	0x00, 0xf4, 0x21, 0x00


	//----- nvinfo : EIATTR_KPARAM_INFO
	.align		4
.L_17:
        /*0048*/ 	.byte	0x04, 0x17
        /*004a*/ 	.short	(.L_19 - .L_18)
.L_18:
        /*004c*/ 	.word	0x00000000
        /*0050*/ 	.short	0x0002
        /*0052*/ 	.short	0x0010
        /*0054*/ 	.byte	0x00, 0xf4, 0x21, 0x00


	//----- nvinfo : EIATTR_KPARAM_INFO
	.align		4
.L_19:
        /*0058*/ 	.byte	0x04, 0x17
        /*005a*/ 	.short	(.L_21 - .L_20)
.L_20:
        /*005c*/ 	.word	0x00000000
        /*0060*/ 	.short	0x0001
        /*0062*/ 	.short	0x0008
        /*0064*/ 	.byte	0x00, 0xf4, 0x21, 0x00


	//----- nvinfo : EIATTR_KPARAM_INFO
	.align		4
.L_21:
        /*0068*/ 	.byte	0x04, 0x17
        /*006a*/ 	.short	(.L_23 - .L_22)
.L_22:
        /*006c*/ 	.word	0x00000000
        /*0070*/ 	.short	0x0000
        /*0072*/ 	.short	0x0000
        /*0074*/ 	.byte	0x00, 0xf4, 0x21, 0x00


	//----- nvinfo : EIATTR_SPARSE_MMA_MASK
	.align		4
.L_23:
        /*0078*/ 	.byte	0x03, 0x50
        /*007a*/ 	.short	0x0000


	//----- nvinfo : EIATTR_MAXREG_COUNT
	.align		4
        /*007c*/ 	.byte	0x03, 0x1b
        /*007e*/ 	.short	0x00ff


	//----- nvinfo : EIATTR_EXIT_INSTR_OFFSETS
	.align		4
        /*0080*/ 	.byte	0x04, 0x1c
        /*0082*/ 	.short	(.L_25 - .L_24)


	//   ....[0]....
.L_24:
        /*0084*/ 	.word	0x000004e0


	//----- nvinfo : EIATTR_REQNTID
	.align		4
.L_25:
        /*0088*/ 	.byte	0x04, 0x10
        /*008a*/ 	.short	(.L_27 - .L_26)
.L_26:
        /*008c*/ 	.word	0x00000100
        /*0090*/ 	.word	0x00000001
        /*0094*/ 	.word	0x00000001


	//----- nvinfo : EIATTR_CBANK_PARAM_SIZE
	.align		4
.L_27:
        /*0098*/ 	.byte	0x03, 0x19
        /*009a*/ 	.short	0x0034


	//----- nvinfo : EIATTR_PARAM_CBANK
	.align		4
        /*009c*/ 	.byte	0x04, 0x0a
        /*009e*/ 	.short	(.L_29 - .L_28)
	.align		4
.L_28:
        /*00a0*/ 	.word	index@(.nv.constant0.triton_poi_fused__unsafe_index_add_mul_sub_82)
        /*00a4*/ 	.short	0x0210
        /*00a6*/ 	.short	0x0034


	//----- nvinfo : EIATTR_SW_WAR
	.align		4
.L_29:
        /*00a8*/ 	.byte	0x04, 0x36
        /*00aa*/ 	.short	(.L_31 - .L_30)
.L_30:
        /*00ac*/ 	.word	0x00000008
.L_31:


//--------------------- .nv.callgraph             --------------------------
	.section	.nv.callgraph,"",@"SHT_CUDA_CALLGRAPH"
	.align	4
	.sectionentsize	8
	.align		4
        /*0000*/ 	.word	0x00000000
	.align		4
        /*0004*/ 	.word	0xffffffff
	.align		4
        /*0008*/ 	.word	0x00000000
	.align		4
        /*000c*/ 	.word	0xfffffffe
	.align		4
        /*0010*/ 	.word	0x00000000
	.align		4
        /*0014*/ 	.word	0xfffffffd
	.align		4
        /*0018*/ 	.word	0x00000000
	.align		4
        /*001c*/ 	.word	0xfffffffc


//--------------------- .text.triton_poi_fused__unsafe_index_add_mul_sub_82 --------------------------
	.section	.text.triton_poi_fused__unsafe_index_add_mul_sub_82,"ax",@progbits
	.align	128
        .global         triton_poi_fused__unsafe_index_add_mul_sub_82
        .type           triton_poi_fused__unsafe_index_add_mul_sub_82,@function
        .size           triton_poi_fused__unsafe_index_add_mul_sub_82,(.L_x_1 - triton_poi_fused__unsafe_index_add_mul_sub_82)
        .other          triton_poi_fused__unsafe_index_add_mul_sub_82,@"STO_CUDA_ENTRY STV_DEFAULT"
triton_poi_fused__unsafe_index_add_mul_sub_82:
.text.triton_poi_fused__unsafe_index_add_mul_sub_82:
[----:B------:R-:W-:Y:S01]  /*0000*/  LDC R1, c[0x0][0x28] ;  /* 0x00000a00ff017b82 */ /* 0x000fe20000000800 */
[----:B------:R-:W1:Y:S07]  /*0010*/  S2R R0, SR_TID.X ;  /* 0x0000000000007919 */ /* 0x000e6e0000002100 */
[----:B------:R-:W2:Y:S01]  /*0020*/  LDC.64 R14, c[0x0][0x210] ;  /* 0x00008400ff0e7b82 */ /* 0x000ea20000000a00 */
[----:B------:R-:W-:Y:S01]  /*0030*/  ULDC.64 UR4, c[0x0][0x208] ;  /* 0x0000820000047ab9 */ /* 0x000fe20000000a00 */
[----:B------:R-:W-:Y:S01]  /*0040*/  ULDC.64 UR6, c[0x0][0x220] ;  /* 0x0000880000067ab9 */ /* 0x000fe20000000a00 */
[----:B------:R-:W3:Y:S05]  /*0050*/  S2R R3, SR_CTAID.X ;  /* 0x0000000000037919 */ /* 0x000eea0000002500 */
[----:B------:R-:W4:Y:S01]  /*0060*/  LDC.64 R8, c[0x0][0x218] ;  /* 0x00008600ff087b82 */ /* 0x000f220000000a00 */
[----:B-1----:R-:W-:-:S05]  /*0070*/  IMAD.SHL.U32 R0, R0, 0x2, RZ ;  /* 0x0000000200007824 */ /* 0x002fca00078e00ff */
[----:B------:R-:W-:-:S05]  /*0080*/  LOP3.LUT R0, R0, 0x1fe, RZ, 0xc0, !PT ;  /* 0x000001fe00007812 */ /* 0x000fca00078ec0ff */
[----:B---3--:R-:W-:-:S05]  /*0090*/  IMAD R0, R3, 0x200, R0 ;  /* 0x0000020003007824 */ /* 0x008fca00078e0200 */
[----:B------:R-:W-:-:S04]  /*00a0*/  SHF.R.S32.HI R5, RZ, 0x1f, R0 ;  /* 0x0000001fff057819 */ /* 0x000fc80000011400 */
[----:B------:R-:W-:-:S04]  /*00b0*/  LEA.HI R2, R5, R0, RZ, 0x5 ;  /* 0x0000000005027211 */ /* 0x000fc800078f28ff */
[----:B------:R-:W-:Y:S02]  /*00c0*/  SHF.R.S32.HI R4, RZ, 0x5, R2 ;  /* 0x00000005ff047819 */ /* 0x000fe40000011402 */
[----:B------:R-:W-:Y:S02]  /*00d0*/  LOP3.LUT R7, R2, 0xffffffe0, RZ, 0xc0, !PT ;  /* 0xffffffe002077812 */ /* 0x000fe400078ec0ff */
[----:B------:R-:W-:-:S04]  /*00e0*/  LEA.HI R5, R4, R4, RZ, 0x5 ;  /* 0x0000000404057211 */ /* 0x000fc800078f28ff */
[----:B------:R-:W-:-:S05]  /*00f0*/  LOP3.LUT R5, R5, 0xffffffe0, RZ, 0xc0, !PT ;  /* 0xffffffe005057812 */ /* 0x000fca00078ec0ff */
[----:B------:R-:W-:-:S04]  /*0100*/  IMAD.IADD R5, R4, 0x1, -R5 ;  /* 0x0000000104057824 */ /* 0x000fc800078e0a05 */
[----:B--2---:R-:W-:Y:S02]  /*0110*/  IMAD.WIDE R14, R5, 0x8, R14 ;  /* 0x00000008050e7825 */ /* 0x004fe400078e020e */
[----:B------:R-:W1:Y:S04]  /*0120*/  LDC.64 R4, c[0x0][0x228] ;  /* 0x00008a00ff047b82 */ /* 0x000e680000000a00 */
[----:B------:R-:W2:Y:S01]  /*0130*/  LDG.E.EL.64 R14, desc[UR4][R14.64] ;  /* 0x000000040e0e7981 */ /* 0x000ea2000c2e1b00 */
[----:B------:R-:W-:-:S04]  /*0140*/  IMAD.IADD R12, R0, 0x1, -R7 ;  /* 0x00000001000c7824 */ /* 0x000fc800078e0a07 */
[----:B----4-:R-:W-:-:S06]  /*0150*/  IMAD.WIDE R8, R12, 0x8, R8 ;  /* 0x000000080c087825 */ /* 0x010fcc00078e0208 */
[----:B------:R-:W3:Y:S01]  /*0160*/  LDG.E.EL.128 R8, desc[UR4][R8.64] ;  /* 0x0000000408087981 */ /* 0x000ee2000c2e1d00 */
[----:B-1----:R-:W-:-:S06]  /*0170*/  IMAD.WIDE R4, R12, 0x8, R4 ;  /* 0x000000080c047825 */ /* 0x002fcc00078e0204 */
[----:B------:R-:W4:Y:S01]  /*0180*/  LDG.E.EL.128 R4, desc[UR4][R4.64] ;  /* 0x0000000404047981 */ /* 0x000f22000c2e1d00 */
[----:B------:R-:W-:-:S04]  /*0190*/  SHF.R.S32.HI R3, RZ, 0x16, R3 ;  /* 0x00000016ff037819 */ /* 0x000fc80000011403 */
[----:B------:R-:W-:-:S04]  /*01a0*/  SGXT R3, R3, 0x1 ;  /* 0x000000010303781a */ /* 0x000fc80000000200 */
[----:B------:R-:W-:Y:S02]  /*01b0*/  LEA.HI R3, R3, R0, RZ, 0xa ;  /* 0x0000000003037211 */ /* 0x000fe400078f50ff */
[----:B--2---:R-:W-:-:S04]  /*01c0*/  SHF.R.U32.HI R13, RZ, 0x1b, R15 ;  /* 0x0000001bff0d7819 */ /* 0x004fc8000001160f */
[----:B------:R-:W-:-:S04]  /*01d0*/  LOP3.LUT R13, R13, 0x10, RZ, 0xc0, !PT ;  /* 0x000000100d0d7812 */ /* 0x000fc800078ec0ff */
[----:B------:R-:W-:Y:S02]  /*01e0*/  IADD3 R16, P0, R14, R13, RZ ;  /* 0x0000000d0e107210 */ /* 0x000fe40007f1e0ff */
[----:B---3--:R-:W-:-:S03]  /*01f0*/  SHF.R.U32.HI R19, RZ, 0x19, R9 ;  /* 0x00000019ff137819 */ /* 0x008fc60000011609 */
[----:B------:R-:W-:Y:S01]  /*0200*/  IMAD.X R13, RZ, RZ, R15, P0 ;  /* 0x000000ffff0d7224 */ /* 0x000fe200000e060f */
[----:B------:R-:W-:Y:S01]  /*0210*/  LEA R2, P0, R8, UR6, 0x2 ;  /* 0x0000000608027c11 */ /* 0x000fe2000f8010ff */
[----:B------:R-:W-:Y:S01]  /*0220*/  IMAD.SHL.U32 R14, R16, 0x40, RZ ;  /* 0x00000040100e7824 */ /* 0x000fe200078e00ff */
[----:B------:R-:W-:Y:S02]  /*0230*/  SHF.R.U32.HI R15, RZ, 0x19, R11 ;  /* 0x00000019ff0f7819 */ /* 0x000fe4000001160b */
[----:B------:R-:W-:Y:S02]  /*0240*/  LEA R17, P1, R10, UR6, 0x2 ;  /* 0x000000060a117c11 */ /* 0x000fe4000f8210ff */
[----:B------:R-:W-:Y:S02]  /*0250*/  LEA.HI.X R18, R8, UR7, R9, 0x2, P0 ;  /* 0x0000000708127c11 */ /* 0x000fe400080f1409 */
[----:B------:R-:W-:Y:S02]  /*0260*/  SHF.L.U64.HI R13, R16, 0x6, R13 ;  /* 0x00000006100d7819 */ /* 0x000fe4000001020d */
[----:B------:R-:W-:-:S02]  /*0270*/  LOP3.LUT R15, R15, 0x40, RZ, 0xc0, !PT ;  /* 0x000000400f0f7812 */ /* 0x000fc400078ec0ff */
[----:B----4-:R-:W-:Y:S02]  /*0280*/  LEA R9, P4, R4, UR6, 0x2 ;  /* 0x0000000604097c11 */ /* 0x010fe4000f8810ff */
[----:B------:R-:W-:Y:S02]  /*0290*/  LEA.HI.X R16, R10, UR7, R11, 0x2, P1 ;  /* 0x000000070a107c11 */ /* 0x000fe400088f140b */
[--C-:B------:R-:W-:Y:S02]  /*02a0*/  SHF.R.U32.HI R11, RZ, 0x19, R5.reuse ;  /* 0x00000019ff0b7819 */ /* 0x100fe40000011605 */
[----:B------:R-:W-:Y:S02]  /*02b0*/  LEA.HI.X R20, R4, UR7, R5, 0x2, P4 ;  /* 0x0000000704147c11 */ /* 0x000fe4000a0f1405 */
[----:B------:R-:W1:Y:S01]  /*02c0*/  LDC.64 R4, c[0x0][0x230] ;  /* 0x00008c00ff047b82 */ /* 0x000e620000000a00 */
[----:B------:R-:W-:Y:S02]  /*02d0*/  IADD3 R8, P2, P3, R14, R17, R15 ;  /* 0x000000110e087210 */ /* 0x000fe40007b5e00f */
[----:B------:R-:W-:-:S02]  /*02e0*/  LOP3.LUT R19, R19, 0x40, RZ, 0xc0, !PT ;  /* 0x0000004013137812 */ /* 0x000fc400078ec0ff */
[----:B------:R-:W-:Y:S02]  /*02f0*/  LEA R15, P4, R6, UR6, 0x2 ;  /* 0x00000006060f7c11 */ /* 0x000fe4000f8810ff */
[----:B------:R-:W-:Y:S02]  /*0300*/  SHF.R.U32.HI R10, RZ, 0x19, R7 ;  /* 0x00000019ff0a7819 */ /* 0x000fe40000011607 */
[----:B------:R-:W-:Y:S02]  /*0310*/  LOP3.LUT R11, R11, 0x40, RZ, 0xc0, !PT ;  /* 0x000000400b0b7812 */ /* 0x000fe400078ec0ff */
[----:B------:R-:W-:Y:S02]  /*0320*/  IADD3 R2, P0, P1, R14, R2, R19 ;  /* 0x000000020e027210 */ /* 0x000fe4000791e013 */
[----:B------:R-:W-:Y:S02]  /*0330*/  LEA.HI.X R22, R6, UR7, R7, 0x2, P4 ;  /* 0x0000000706167c11 */ /* 0x000fe4000a0f1407 */
[----:B------:R-:W-:-:S02]  /*0340*/  LOP3.LUT R7, R10, 0x40, RZ, 0xc0, !PT ;  /* 0x000000400a077812 */ /* 0x000fc400078ec0ff */
[C---:B------:R-:W-:Y:S02]  /*0350*/  IADD3 R6, P4, P5, R14.reuse, R9, R11 ;  /* 0x000000090e067210 */ /* 0x040fe40007d9e00b */
[----:B------:R-:W-:Y:S02]  /*0360*/  SHF.R.S32.HI R11, RZ, 0xa, R3 ;  /* 0x0000000aff0b7819 */ /* 0x000fe40000011403 */
[----:B------:R-:W-:Y:S02]  /*0370*/  IADD3.X R3, R13, R18, RZ, P0, P1 ;  /* 0x000000120d037210 */ /* 0x000fe400007e24ff */
[----:B------:R-:W-:Y:S01]  /*0380*/  IADD3 R10, P0, P1, R14, R15, R7 ;  /* 0x0000000f0e0a7210 */ /* 0x000fe2000791e007 */
[----:B------:R-:W-:Y:S01]  /*0390*/  IMAD.SHL.U32 R15, R11, 0x100, RZ ;  /* 0x000001000b0f7824 */ /* 0x000fe200078e00ff */
[C---:B------:R-:W-:Y:S02]  /*03a0*/  IADD3.X R9, R13.reuse, R16, RZ, P2, P3 ;  /* 0x000000100d097210 */ /* 0x040fe400017e64ff */
[----:B------:R-:W-:Y:S01]  /*03b0*/  IADD3.X R7, R13, R20, RZ, P4, P5 ;  /* 0x000000140d077210 */ /* 0x000fe200027ea4ff */
[----:B------:R-:W-:Y:S01]  /*03c0*/  IMAD.WIDE R2, R15, 0x4, R2 ;  /* 0x000000040f027825 */ /* 0x000fe200078e0202 */
[----:B------:R-:W-:-:S03]  /*03d0*/  IADD3.X R11, R13, R22, RZ, P0, P1 ;  /* 0x000000160d0b7210 */ /* 0x000fc600007e24ff */
[C---:B------:R-:W-:Y:S02]  /*03e0*/  IMAD.WIDE R8, R15.reuse, 0x4, R8 ;  /* 0x000000040f087825 */ /* 0x040fe400078e0208 */
[----:B------:R-:W2:Y:S02]  /*03f0*/  LDG.E.EL R3, desc[UR4][R2.64] ;  /* 0x0000000402037981 */ /* 0x000ea4000c2e1900 */
[C---:B------:R-:W-:Y:S02]  /*0400*/  IMAD.WIDE R6, R15.reuse, 0x4, R6 ;  /* 0x000000040f067825 */ /* 0x040fe400078e0206 */
[----:B------:R-:W3:Y:S02]  /*0410*/  LDG.E.EL R8, desc[UR4][R8.64] ;  /* 0x0000000408087981 */ /* 0x000ee4000c2e1900 */
[----:B------:R-:W-:Y:S02]  /*0420*/  IMAD.WIDE R10, R15, 0x4, R10 ;  /* 0x000000040f0a7825 */ /* 0x000fe400078e020a */
[----:B------:R-:W2:Y:S02]  /*0430*/  LDG.E.EL R6, desc[UR4][R6.64] ;  /* 0x0000000406067981 */ /* 0x000ea4000c2e1900 */
[----:B-1----:R-:W-:-:S02]  /*0440*/  IMAD.WIDE R4, R12, 0x4, R4 ;  /* 0x000000040c047825 */ /* 0x002fc400078e0204 */
[----:B------:R-:W3:Y:S01]  /*0450*/  LDG.E.EL R11, desc[UR4][R10.64] ;  /* 0x000000040a0b7981 */ /* 0x000ee2000c2e1900 */
[----:B------:R-:W1:Y:S03]  /*0460*/  LDC.64 R12, c[0x0][0x238] ;  /* 0x00008e00ff0c7b82 */ /* 0x000e660000000a00 */
[----:B------:R-:W4:Y:S01]  /*0470*/  LDG.E.EL.64 R4, desc[UR4][R4.64] ;  /* 0x0000000404047981 */ /* 0x000f22000c2e1b00 */
[----:B-1----:R-:W-:-:S04]  /*0480*/  IMAD.WIDE R12, R0, 0x4, R12 ;  /* 0x00000004000c7825 */ /* 0x002fc800078e020c */
[----:B--2---:R-:W-:Y:S01]  /*0490*/  FADD R14, -R3, R6 ;  /* 0x00000006030e7221 */ /* 0x004fe20000000100 */
[----:B---3--:R-:W-:-:S03]  /*04a0*/  FADD R15, -R8, R11 ;  /* 0x0000000b080f7221 */ /* 0x008fc60000000100 */
[----:B----4-:R-:W-:Y:S01]  /*04b0*/  FFMA R14, R4, R14, R3 ;  /* 0x0000000e040e7223 */ /* 0x010fe20000000003 */
[----:B------:R-:W-:-:S05]  /*04c0*/  FFMA R15, R5, R15, R8 ;  /* 0x0000000f050f7223 */ /* 0x000fca0000000008 */
[----:B------:R-:W-:Y:S01]  /*04d0*/  STG.E.64 desc[UR4][R12.64], R14 ;  /* 0x0000000e0c007986 */ /* 0x000fe2000c101b04 */
[----:B------:R-:W-:Y:S05]  /*04e0*/  EXIT ;  /* 0x000000000000794d */ /* 0x000fea0003800000 */
.L_x_0:
[----:B------:R-:W-:-:S00]  /*04f0*/  BRA `(.L_x_0) ;  /* 0xfffffffc00fc7947 */ /* 0x000fc0000383ffff */
[----:B------:R-:W-:-:S00]  /*0500*/  NOP ;  /* 0x0000000000007918 */ /* 0x000fc00000000000 */
[----:B------:R-:W-:-:S00]  /*0510*/  NOP ;  /* 0x0000000000007918 */ /* 0x000fc00000000000 */
[----:B------:R-:W-:-:S00]  /*0520*/  NOP ;  /* 0x0000000000007918 */ /* 0x000fc00000000000 */
[----:B------:R-:W-:-:S00]  /*0530*/  NOP ;  /* 0x0000000000007918 */ /* 0x000fc00000000000 */
[----:B------:R-:W-:-:S00]  /*0540*/  NOP ;  /* 0x0000000000007918 */ /* 0x000fc00000000000 */
[----:B------:R-:W-:-:S00]  /*0550*/  NOP ;  /* 0x0000000000007918 */ /* 0x000fc00000000000 */
[----:B------:R-:W-:-:S00]  /*0560*/  NOP ;  /* 0x0000000000007918 */ /* 0x000fc00000000000 */
[----:B------:R-:W-:-:S00]  /*0570*/  NOP ;  /* 0x0000000000007918 */ /* 0x000fc00000000000 */
.L_x_1:


//--------------------- .nv.constant0.triton_poi_fused__unsafe_index_add_mul_sub_82 --------------------------
	.section	.nv.constant0.triton_poi_fused__unsafe_index_add_mul_sub_82,"a",@progbits
	.sectionflags	@""
	.align	4
.nv.constant0.triton_poi_fused__unsafe_index_add_mul_sub_82:
	.zero		580
